	.headerflags	@"EF_CUDA_TEXMODE_UNIFIED EF_CUDA_64BIT_ADDRESS EF_CUDA_ACCELERATORS EF_CUDA_SM90 EF_CUDA_VIRTUAL_SM(EF_CUDA_SM90)"
	.elftype	@"ET_EXEC"


//--------------------- .nv.info                  --------------------------
	.section	.nv.info,"",@"SHT_CUDA_INFO"
	.align	4


	//----- nvinfo : EIATTR_REGCOUNT
	.align		4
        /*0000*/ 	.byte	0x04, 0x2f
        /*0002*/ 	.short	(.L_1 - .L_0)
	.align		4
.L_0:
        /*0004*/ 	.word	index@(triton_poi_fused_add_mean_native_layer_norm_0)
        /*0008*/ 	.word	0x00000017


	//----- nvinfo : EIATTR_MIN_STACK_SIZE
	.align		4
.L_1:
        /*000c*/ 	.byte	0x04, 0x12
        /*000e*/ 	.short	(.L_3 - .L_2)
	.align		4
.L_2:
        /*0010*/ 	.word	index@(triton_poi_fused_add_mean_native_layer_norm_0)
        /*0014*/ 	.word	0x00000000


	//----- nvinfo : EIATTR_FRAME_SIZE
	.align		4
.L_3:
        /*0018*/ 	.byte	0x04, 0x11
        /*001a*/ 	.short	(.L_5 - .L_4)
	.align		4
.L_4:
        /*001c*/ 	.word	index@(triton_poi_fused_add_mean_native_layer_norm_0)
        /*0020*/ 	.word	0x00000000


	//----- nvinfo : EIATTR_MIN_STACK_SIZE
	.align		4
.L_5:
        /*0024*/ 	.byte	0x04, 0x12
        /*0026*/ 	.short	(.L_7 - .L_6)
	.align		4
.L_6:
        /*0028*/ 	.word	index@(triton_poi_fused_add_mean_native_layer_norm_0)
        /*002c*/ 	.word	0x00000000
.L_7:


//--------------------- .nv.info.triton_poi_fused_add_mean_native_layer_norm_0 --------------------------
	.section	.nv.info.triton_poi_fused_add_mean_native_layer_norm_0,"",@"SHT_CUDA_INFO"
	.sectionflags	@""
	.align	4


	//----- nvinfo : EIATTR_CUDA_API_VERSION
	.align		4
        /*0000*/ 	.byte	0x04, 0x37
        /*0002*/ 	.short	(.L_9 - .L_8)
.L_8:
        /*0004*/ 	.word	0x0000007c


	//----- nvinfo : EIATTR_KPARAM_INFO
	.align		4
.L_9:
        /*0008*/ 	.byte	0x04, 0x17
        /*000a*/ 	.short	(.L_11 - .L_10)
.L_10:
        /*000c*/ 	.word	0x00000000
        /*0010*/ 	.short	0x0003
        /*0012*/ 	.short	0x0018
        /*0014*/ 	.byte	0x00, 0xf0, 0x11, 0x00


	//----- nvinfo : EIATTR_KPARAM_INFO
	.align		4
.L_11:
        /*0018*/ 	.byte	0x04, 0x17
        /*001a*/ 	.short	(.L_13 - .L_12)
.L_12:
        /*001c*/ 	.word	0x00000000
        /*0020*/ 	.short	0x0002
        /*0022*/ 	.short	0x0010
        /*0024*/ 	.byte	0x00, 0xf4, 0x21, 0x00


	//----- nvinfo : EIATTR_KPARAM_INFO
	.align		4
.L_13:
        /*0028*/ 	.byte	0x04, 0x17
        /*002a*/ 	.short	(.L_15 - .L_14)
.L_14:
        /*002c*/ 	.word	0x00000000
        /*0030*/ 	.short	0x0001
        /*0032*/ 	.short	0x0008
        /*0034*/ 	.byte	0x00, 0xf4, 0x21, 0x00


	//----- nvinfo : EIATTR_KPARAM_INFO
	.align		4
.L_15:
        /*0038*/ 	.byte	0x04, 0x17
        /*003a*/ 	.short	(.L_17 - .L_16)
.L_16:
        /*003c*/ 	.word	0x00000000
        /*0040*/ 	.short	0x0000
        /*0042*/ 	.short	0x0000
        /*0044*/ 	.byte	0x00, 0xf4, 0x21, 0x00


	//----- nvinfo : EIATTR_SPARSE_MMA_MASK
	.align		4
.L_17:
        /*0048*/ 	.byte	0x03, 0x50
        /*004a*/ 	.short	0x0000


	//----- nvinfo : EIATTR_MAXREG_COUNT
	.align		4
        /*004c*/ 	.byte	0x03, 0x1b
        /*004e*/ 	.short	0x00ff


	//----- nvinfo : EIATTR_EXIT_INSTR_OFFSETS
	.align		4
        /*0050*/ 	.byte	0x04, 0x1c
        /*0052*/ 	.short	(.L_19 - .L_18)


	//   ....[0]....
.L_18:
        /*0054*/ 	.word	0x00000460


	//   ....[1]....
        /*0058*/ 	.word	0x00000490


	//----- nvinfo : EIATTR_REQNTID
	.align		4
.L_19:
        /*005c*/ 	.byte	0x04, 0x10
        /*005e*/ 	.short	(.L_21 - .L_20)
.L_20:
        /*0060*/ 	.word	0x00000020
        /*0064*/ 	.word	0x00000001
        /*0068*/ 	.word	0x00000001


	//----- nvinfo : EIATTR_CBANK_PARAM_SIZE
	.align		4
.L_21:
        /*006c*/ 	.byte	0x03, 0x19
        /*006e*/ 	.short	0x001c


	//----- nvinfo : EIATTR_PARAM_CBANK
	.align		4
        /*0070*/ 	.byte	0x04, 0x0a
        /*0072*/ 	.short	(.L_23 - .L_22)
	.align		4
.L_22:
        /*0074*/ 	.word	index@(.nv.constant0.triton_poi_fused_add_mean_native_layer_norm_0)
        /*0078*/ 	.short	0x0210
        /*007a*/ 	.short	0x001c


	//----- nvinfo : EIATTR_SW_WAR
	.align		4
.L_23:
        /*007c*/ 	.byte	0x04, 0x36
        /*007e*/ 	.short	(.L_25 - .L_24)
.L_24:
        /*0080*/ 	.word	0x00000008
.L_25:


//--------------------- .nv.callgraph             --------------------------
	.section	.nv.callgraph,"",@"SHT_CUDA_CALLGRAPH"
	.align	4
	.sectionentsize	8
	.align		4
        /*0000*/ 	.word	0x00000000
	.align		4
        /*0004*/ 	.word	0xffffffff
	.align		4
        /*0008*/ 	.word	0x00000000
	.align		4
        /*000c*/ 	.word	0xfffffffe
	.align		4
        /*0010*/ 	.word	0x00000000
	.align		4
        /*0014*/ 	.word	0xfffffffd
	.align		4
        /*0018*/ 	.word	0x00000000
	.align		4
        /*001c*/ 	.word	0xfffffffc


//--------------------- .text.triton_poi_fused_add_mean_native_layer_norm_0 --------------------------
	.section	.text.triton_poi_fused_add_mean_native_layer_norm_0,"ax",@progbits
	.align	128
        .global         triton_poi_fused_add_mean_native_layer_norm_0
        .type           triton_poi_fused_add_mean_native_layer_norm_0,@function
        .size           triton_poi_fused_add_mean_native_layer_norm_0,(.L_x_1 - triton_poi_fused_add_mean_native_layer_norm_0)
        .other          triton_poi_fused_add_mean_native_layer_norm_0,@"STO_CUDA_ENTRY STV_DEFAULT"
triton_poi_fused_add_mean_native_layer_norm_0:
.text.triton_poi_fused_add_mean_native_layer_norm_0:
[----:B------:R-:W0:Y:S02]  /*0000*/  LDC R1, c[0x0][0x28] ;  /* 0x00000a00ff017b82 */ /* 0x000e240000000800 */
[----:B------:R-:W1:Y:S01]  /*0010*/  S2R R20, SR_TID.X ;  /* 0x0000000000147919 */ /* 0x000e620000002100 */
[----:B------:R-:W2:Y:S01]  /*0020*/  LDC.64 R4, c[0x0][0x210] ;  /* 0x00008400ff047b82 */ /* 0x000ea20000000a00 */
[----:B------:R-:W-:Y:S01]  /*0030*/  CS2R R8, SRZ ;  /* 0x0000000000087805 */ /* 0x000fe2000001ff00 */
[----:B------:R-:W-:Y:S01]  /*0040*/  ULDC.64 UR4, c[0x0][0x208] ;  /* 0x0000820000047ab9 */ /* 0x000fe20000000a00 */
[----:B------:R-:W3:Y:S01]  /*0050*/  S2R R7, SR_CTAID.X ;  /* 0x0000000000077919 */ /* 0x000ee20000002500 */
[----:B------:R-:W-:Y:S02]  /*0060*/  CS2R R10, SRZ ;  /* 0x00000000000a7805 */ /* 0x000fe4000001ff00 */
[----:B------:R-:W-:Y:S02]  /*0070*/  CS2R R12, SRZ ;  /* 0x00000000000c7805 */ /* 0x000fe4000001ff00 */
[----:B------:R-:W-:Y:S02]  /*0080*/  MOV R6, RZ ;  /* 0x000000ff00067202 */ /* 0x000fe40000000f00 */
[----:B------:R-:W-:-:S02]  /*0090*/  CS2R R14, SRZ ;  /* 0x00000000000e7805 */ /* 0x000fc4000001ff00 */
[----:B------:R-:W-:Y:S02]  /*00a0*/  CS2R R16, SRZ ;  /* 0x0000000000107805 */ /* 0x000fe4000001ff00 */
[----:B------:R-:W-:Y:S02]  /*00b0*/  CS2R R18, SRZ ;  /* 0x0000000000127805 */ /* 0x000fe4000001ff00 */
[----:B-1----:R-:W-:-:S04]  /*00c0*/  LOP3.LUT R0, R20, 0x3, RZ, 0xc0, !PT ;  /* 0x0000000314007812 */ /* 0x002fc800078ec0ff */
[----:B---3--:R-:W-:Y:S01]  /*00d0*/  LEA R7, R7, R0, 0x2 ;  /* 0x0000000007077211 */ /* 0x008fe200078e10ff */
[----:B------:R-:W-:-:S03]  /*00e0*/  HFMA2.MMA R0, -RZ, RZ, 0, 0 ;  /* 0x00000000ff007435 */ /* 0x000fc600000001ff */
[C---:B------:R-:W-:Y:S02]  /*00f0*/  ISETP.GE.AND P0, PT, R7.reuse, 0x4, PT ;  /* 0x000000040700780c */ /* 0x040fe40003f06270 */
[----:B------:R-:W-:-:S05]  /*0100*/  SHF.L.U32 R3, R7, 0x4, RZ ;  /* 0x0000000407037819 */ /* 0x000fca00000006ff */
[----:B--2---:R-:W-:Y:S01]  /*0110*/  IMAD.WIDE R4, R3, 0x4, R4 ;  /* 0x0000000403047825 */ /* 0x004fe200078e0204 */
[----:B------:R-:W-:-:S05]  /*0120*/  CS2R R2, SRZ ;  /* 0x0000000000027805 */ /* 0x000fca000001ff00 */
[----:B------:R-:W2:Y:S04]  /*0130*/  @!P0 LDG.E.EL R0, desc[UR4][R4.64] ;  /* 0x0000000404008981 */ /* 0x000ea8000c2e1900 */
[----:B------:R-:W2:Y:S04]  /*0140*/  @!P0 LDG.E.EL R3, desc[UR4][R4.64+0x10] ;  /* 0x0000100404038981 */ /* 0x000ea8000c2e1900 */
[----:B------:R-:W3:Y:S04]  /*0150*/  @!P0 LDG.E.EL R8, desc[UR4][R4.64+0x4] ;  /* 0x0000040404088981 */ /* 0x000ee8000c2e1900 */
[----:B------:R-:W3:Y:S04]  /*0160*/  @!P0 LDG.E.EL R9, desc[UR4][R4.64+0x14] ;  /* 0x0000140404098981 */ /* 0x000ee8000c2e1900 */
[----:B------:R-:W4:Y:S04]  /*0170*/  @!P0 LDG.E.EL R2, desc[UR4][R4.64+0x20] ;  /* 0x0000200404028981 */ /* 0x000f28000c2e1900 */
[----:B------:R-:W5:Y:S04]  /*0180*/  @!P0 LDG.E.EL R12, desc[UR4][R4.64+0x8] ;  /* 0x00000804040c8981 */ /* 0x000f68000c2e1900 */
        /* <DEDUP_REMOVED lines=9> */
[----:B------:R1:W5:Y:S01]  /*0220*/  @!P0 LDG.E.EL R19, desc[UR4][R4.64+0x3c] ;  /* 0x00003c0404138981 */ /* 0x000362000c2e1900 */
[----:B------:R-:W-:-:S04]  /*0230*/  LOP3.LUT P0, RZ, R20, 0x1c, RZ, 0xc0, !PT ;  /* 0x0000001c14ff7812 */ /* 0x000fc8000780c0ff */
[----:B------:R-:W-:Y:S01]  /*0240*/  ISETP.LT.AND P0, PT, R7, 0x4, !P0 ;  /* 0x000000040700780c */ /* 0x000fe20004701270 */
[----:B--2---:R-:W-:Y:S01]  /*0250*/  FADD R3, R3, R0 ;  /* 0x0000000003037221 */ /* 0x004fe20000000000 */
[----:B---3--:R-:W-:-:S03]  /*0260*/  FADD R9, R9, R8 ;  /* 0x0000000809097221 */ /* 0x008fc60000000000 */
[----:B----4-:R-:W-:Y:S01]  /*0270*/  FADD R3, R3, R2 ;  /* 0x0000000203037221 */ /* 0x010fe20000000000 */
[----:B-----5:R-:W-:Y:S01]  /*0280*/  FADD R13, R13, R12 ;  /* 0x0000000c0d0d7221 */ /* 0x020fe20000000000 */
[----:B------:R-:W-:-:S03]  /*0290*/  FADD R2, R9, R10 ;  /* 0x0000000a09027221 */ /* 0x000fc60000000000 */
[----:B------:R-:W-:Y:S01]  /*02a0*/  FADD R14, R13, R14 ;  /* 0x0000000e0d0e7221 */ /* 0x000fe20000000000 */
[----:B------:R-:W-:Y:S01]  /*02b0*/  FADD R0, R3, R6 ;  /* 0x0000000603007221 */ /* 0x000fe20000000000 */
[----:B------:R-:W-:-:S03]  /*02c0*/  FADD R2, R2, R11 ;  /* 0x0000000b02027221 */ /* 0x000fc60000000000 */
[----:B------:R-:W-:Y:S01]  /*02d0*/  FFMA R6, R0, 0.25, RZ ;  /* 0x3e80000000067823 */ /* 0x000fe200000000ff */
[----:B------:R-:W-:Y:S01]  /*02e0*/  FFMA R9, R2, 0.25, RZ ;  /* 0x3e80000002097823 */ /* 0x000fe200000000ff */
[----:B------:R-:W-:Y:S01]  /*02f0*/  FADD R17, R17, R16 ;  /* 0x0000001011117221 */ /* 0x000fe20000000000 */
[----:B------:R-:W-:Y:S02]  /*0300*/  FADD R3, R14, R15 ;  /* 0x0000000f0e037221 */ /* 0x000fe40000000000 */
[----:B-1----:R-:W-:Y:S01]  /*0310*/  FADD R4, R6, R9 ;  /* 0x0000000906047221 */ /* 0x002fe20000000000 */
[----:B------:R-:W-:Y:S01]  /*0320*/  FADD R18, R17, R18 ;  /* 0x0000001211127221 */ /* 0x000fe20000000000 */
[----:B------:R-:W-:Y:S02]  /*0330*/  FFMA R11, R3, 0.25, RZ ;  /* 0x3e800000030b7823 */ /* 0x000fe400000000ff */
[----:B------:R-:W1:Y:S01]  /*0340*/  LDC.64 R2, c[0x0][0x218] ;  /* 0x00008600ff027b82 */ /* 0x000e620000000a00 */
[----:B------:R-:W-:Y:S01]  /*0350*/  FADD R0, R18, R19 ;  /* 0x0000001312007221 */ /* 0x000fe20000000000 */
[----:B------:R-:W-:-:S03]  /*0360*/  FADD R4, R4, R11 ;  /* 0x0000000b04047221 */ /* 0x000fc60000000000 */
[----:B------:R-:W-:-:S04]  /*0370*/  FFMA R13, R0, 0.25, RZ ;  /* 0x3e800000000d7823 */ /* 0x000fc800000000ff */
[----:B------:R-:W-:Y:S02]  /*0380*/  FADD R0, R4, R13 ;  /* 0x0000000d04007221 */ /* 0x000fe40000000000 */
[----:B------:R-:W2:Y:S02]  /*0390*/  LDC.64 R4, c[0x0][0x220] ;  /* 0x00008800ff047b82 */ /* 0x000ea40000000a00 */
[----:B------:R-:W-:-:S04]  /*03a0*/  FMUL R8, R0, 0.25 ;  /* 0x3e80000000087820 */ /* 0x000fc80000400000 */
[--C-:B------:R-:W-:Y:S01]  /*03b0*/  FADD R9, R9, -R8.reuse ;  /* 0x8000000809097221 */ /* 0x100fe20000000000 */
[----:B------:R-:W-:-:S03]  /*03c0*/  FADD R6, R6, -R8 ;  /* 0x8000000806067221 */ /* 0x000fc60000000000 */
[----:B------:R-:W-:Y:S01]  /*03d0*/  FMUL R9, R9, R9 ;  /* 0x0000000909097220 */ /* 0x000fe20000400000 */
[----:B------:R-:W-:Y:S01]  /*03e0*/  FADD R0, R11, -R8 ;  /* 0x800000080b007221 */ /* 0x000fe20000000000 */
[----:B-1----:R-:W-:-:S04]  /*03f0*/  IMAD.WIDE R2, R7, 0x4, R2 ;  /* 0x0000000407027825 */ /* 0x002fc800078e0202 */
[----:B------:R-:W-:-:S04]  /*0400*/  FFMA R9, R6, R6, R9 ;  /* 0x0000000606097223 */ /* 0x000fc80000000009 */
[----:B------:R-:W-:Y:S01]  /*0410*/  FFMA R9, R0, R0, R9 ;  /* 0x0000000000097223 */ /* 0x000fe20000000009 */
[----:B------:R-:W-:Y:S01]  /*0420*/  FADD R0, R13, -R8 ;  /* 0x800000080d007221 */ /* 0x000fe20000000000 */
[----:B------:R1:W-:Y:S03]  /*0430*/  @P0 STG.E desc[UR4][R2.64], R8 ;  /* 0x0000000802000986 */ /* 0x0003e6000c101904 */
[----:B------:R-:W-:Y:S01]  /*0440*/  FFMA R9, R0, R0, R9 ;  /* 0x0000000000097223 */ /* 0x000fe20000000009 */
[----:B--2---:R-:W-:Y:S01]  /*0450*/  IMAD.WIDE R4, R7, 0x4, R4 ;  /* 0x0000000407047825 */ /* 0x004fe200078e0204 */
[----:B------:R-:W-:Y:S06]  /*0460*/  @!P0 EXIT ;  /* 0x000000000000894d */ /* 0x000fec0003800000 */
[----:B------:R-:W-:-:S05]  /*0470*/  FMUL R9, R9, 0.25 ;  /* 0x3e80000009097820 */ /* 0x000fca0000400000 */
[----:B------:R-:W-:Y:S01]  /*0480*/  STG.E desc[UR4][R4.64], R9 ;  /* 0x0000000904007986 */ /* 0x000fe2000c101904 */
[----:B------:R-:W-:Y:S05]  /*0490*/  EXIT ;  /* 0x000000000000794d */ /* 0x000fea0003800000 */
.L_x_0:
[----:B------:R-:W-:-:S00]  /*04a0*/  BRA `(.L_x_0) ;  /* 0xfffffffc00fc7947 */ /* 0x000fc0000383ffff */
[----:B------:R-:W-:-:S00]  /*04b0*/  NOP ;  /* 0x0000000000007918 */ /* 0x000fc00000000000 */
        /* <DEDUP_REMOVED lines=12> */
.L_x_1:


//--------------------- .nv.constant0.triton_poi_fused_add_mean_native_layer_norm_0 --------------------------
	.section	.nv.constant0.triton_poi_fused_add_mean_native_layer_norm_0,"a",@progbits
	.sectionflags	@""
	.align	4
.nv.constant0.triton_poi_fused_add_mean_native_layer_norm_0:
	.zero		556
